//
// Generated by NVIDIA NVVM Compiler
//
// Compiler Build ID: CL-36424714
// Cuda compilation tools, release 13.0, V13.0.88
// Based on NVVM 20.0.0
//

.version 9.0
.target sm_100
.address_size 64

	// .globl	preprocess_kernel
.global .align 4 .f32 MEAN_R = 0f3EF851EC;
.global .align 4 .f32 MEAN_G = 0f3EE978D5;
.global .align 4 .f32 MEAN_B = 0f3ECFDF3B;
.global .align 4 .f32 STD_R = 0f3E6A7EFA;
.global .align 4 .f32 STD_G = 0f3E656042;
.global .align 4 .f32 STD_B = 0f3E666666;
.global .align 4 .u32 LETTERBOX_GRAY = 114;

.visible .entry preprocess_kernel(
	.param .u64 .ptr .align 1 preprocess_kernel_param_0,
	.param .u64 .ptr .align 1 preprocess_kernel_param_1,
	.param .u32 preprocess_kernel_param_2,
	.param .u32 preprocess_kernel_param_3,
	.param .u32 preprocess_kernel_param_4,
	.param .u32 preprocess_kernel_param_5,
	.param .u32 preprocess_kernel_param_6,
	.param .u32 preprocess_kernel_param_7,
	.param .u32 preprocess_kernel_param_8,
	.param .u32 preprocess_kernel_param_9,
	.param .f32 preprocess_kernel_param_10
)
{
	.reg .pred 	%p<9>;
	.reg .b16 	%rs<25>;
	.reg .b32 	%r<44>;
	.reg .b32 	%f<65>;
	.reg .b64 	%rd<18>;

	ld.param.u64 	%rd1, [preprocess_kernel_param_0];
	ld.param.u64 	%rd2, [preprocess_kernel_param_1];
	ld.param.u32 	%r5, [preprocess_kernel_param_2];
	ld.param.u32 	%r6, [preprocess_kernel_param_3];
	ld.param.u32 	%r7, [preprocess_kernel_param_4];
	ld.param.u32 	%r12, [preprocess_kernel_param_5];
	ld.param.u32 	%r8, [preprocess_kernel_param_6];
	ld.param.u32 	%r9, [preprocess_kernel_param_7];
	ld.param.u32 	%r10, [preprocess_kernel_param_8];
	ld.param.u32 	%r11, [preprocess_kernel_param_9];
	ld.param.f32 	%f7, [preprocess_kernel_param_10];
	mov.u32 	%r13, %ctaid.x;
	mov.u32 	%r14, %ntid.x;
	mov.u32 	%r15, %tid.x;
	mad.lo.s32 	%r1, %r13, %r14, %r15;
	mul.lo.s32 	%r2, %r12, %r7;
	setp.ge.s32 	%p1, %r1, %r2;
	@%p1 bra 	$L__BB0_4;
	div.s32 	%r16, %r1, %r7;
	mul.lo.s32 	%r17, %r16, %r7;
	sub.s32 	%r4, %r1, %r17;
	setp.lt.s32 	%p2, %r4, %r10;
	add.s32 	%r18, %r10, %r8;
	setp.ge.s32 	%p3, %r4, %r18;
	setp.lt.s32 	%p4, %r16, %r11;
	or.pred  	%p5, %p2, %p4;
	or.pred  	%p6, %p5, %p3;
	add.s32 	%r19, %r11, %r9;
	setp.ge.s32 	%p7, %r16, %r19;
	or.pred  	%p8, %p6, %p7;
	mov.f32 	%f64, 0f3D282D50;
	mov.f32 	%f63, 0fBC127E00;
	mov.f32 	%f62, 0fBD1B6838;
	@%p8 bra 	$L__BB0_3;
	cvta.to.global.u64 	%rd3, %rd1;
	sub.s32 	%r20, %r4, %r10;
	cvt.rn.f32.s32 	%f11, %r20;
	sub.s32 	%r21, %r16, %r11;
	cvt.rn.f32.s32 	%f12, %r21;
	add.f32 	%f13, %f11, 0f3F000000;
	div.rn.f32 	%f14, %f13, %f7;
	add.f32 	%f15, %f14, 0fBF000000;
	add.f32 	%f16, %f12, 0f3F000000;
	div.rn.f32 	%f17, %f16, %f7;
	add.f32 	%f18, %f17, 0fBF000000;
	cvt.rmi.f32.f32 	%f19, %f15;
	cvt.rzi.s32.f32 	%r22, %f19;
	cvt.rmi.f32.f32 	%f20, %f18;
	cvt.rzi.s32.f32 	%r23, %f20;
	add.s32 	%r24, %r22, 1;
	add.s32 	%r25, %r5, -1;
	min.s32 	%r26, %r24, %r25;
	add.s32 	%r27, %r23, 1;
	add.s32 	%r28, %r6, -1;
	min.s32 	%r29, %r27, %r28;
	min.s32 	%r30, %r22, %r25;
	max.s32 	%r31, %r30, 0;
	min.s32 	%r32, %r23, %r28;
	max.s32 	%r33, %r32, 0;
	cvt.rn.f32.u32 	%f21, %r31;
	sub.f32 	%f22, %f15, %f21;
	cvt.rn.f32.u32 	%f23, %r33;
	sub.f32 	%f24, %f18, %f23;
	mul.lo.s32 	%r34, %r33, %r5;
	add.s32 	%r35, %r34, %r31;
	mul.lo.s32 	%r36, %r35, 3;
	add.s32 	%r37, %r34, %r26;
	mul.lo.s32 	%r38, %r37, 3;
	mul.lo.s32 	%r39, %r29, %r5;
	add.s32 	%r40, %r39, %r31;
	mul.lo.s32 	%r41, %r40, 3;
	add.s32 	%r42, %r39, %r26;
	mul.lo.s32 	%r43, %r42, 3;
	cvt.s64.s32 	%rd4, %r36;
	add.s64 	%rd5, %rd3, %rd4;
	ld.global.nc.u8 	%rs1, [%rd5];
	cvt.u16.u8 	%rs2, %rs1;
	cvt.rn.f32.u16 	%f25, %rs2;
	cvt.s64.s32 	%rd6, %r38;
	add.s64 	%rd7, %rd3, %rd6;
	ld.global.nc.u8 	%rs3, [%rd7];
	cvt.u16.u8 	%rs4, %rs3;
	cvt.rn.f32.u16 	%f26, %rs4;
	cvt.s64.s32 	%rd8, %r41;
	add.s64 	%rd9, %rd3, %rd8;
	ld.global.nc.u8 	%rs5, [%rd9];
	cvt.u16.u8 	%rs6, %rs5;
	cvt.rn.f32.u16 	%f27, %rs6;
	cvt.s64.s32 	%rd10, %r43;
	add.s64 	%rd11, %rd3, %rd10;
	ld.global.nc.u8 	%rs7, [%rd11];
	cvt.u16.u8 	%rs8, %rs7;
	cvt.rn.f32.u16 	%f28, %rs8;
	ld.global.nc.u8 	%rs9, [%rd5+1];
	cvt.u16.u8 	%rs10, %rs9;
	cvt.rn.f32.u16 	%f29, %rs10;
	ld.global.nc.u8 	%rs11, [%rd7+1];
	cvt.u16.u8 	%rs12, %rs11;
	cvt.rn.f32.u16 	%f30, %rs12;
	ld.global.nc.u8 	%rs13, [%rd9+1];
	cvt.u16.u8 	%rs14, %rs13;
	cvt.rn.f32.u16 	%f31, %rs14;
	ld.global.nc.u8 	%rs15, [%rd11+1];
	cvt.u16.u8 	%rs16, %rs15;
	cvt.rn.f32.u16 	%f32, %rs16;
	ld.global.nc.u8 	%rs17, [%rd5+2];
	cvt.u16.u8 	%rs18, %rs17;
	cvt.rn.f32.u16 	%f33, %rs18;
	ld.global.nc.u8 	%rs19, [%rd7+2];
	cvt.u16.u8 	%rs20, %rs19;
	cvt.rn.f32.u16 	%f34, %rs20;
	ld.global.nc.u8 	%rs21, [%rd9+2];
	cvt.u16.u8 	%rs22, %rs21;
	cvt.rn.f32.u16 	%f35, %rs22;
	ld.global.nc.u8 	%rs23, [%rd11+2];
	cvt.u16.u8 	%rs24, %rs23;
	cvt.rn.f32.u16 	%f36, %rs24;
	mov.f32 	%f37, 0f3F800000;
	sub.f32 	%f38, %f37, %f22;
	sub.f32 	%f39, %f37, %f24;
	mul.f32 	%f40, %f39, %f38;
	mul.f32 	%f41, %f22, %f39;
	mul.f32 	%f42, %f24, %f38;
	mul.f32 	%f43, %f24, %f22;
	mul.f32 	%f44, %f41, %f26;
	fma.rn.f32 	%f45, %f40, %f25, %f44;
	fma.rn.f32 	%f46, %f42, %f27, %f45;
	fma.rn.f32 	%f47, %f43, %f28, %f46;
	div.rn.f32 	%f48, %f47, 0f437F0000;
	mul.f32 	%f49, %f41, %f30;
	fma.rn.f32 	%f50, %f40, %f29, %f49;
	fma.rn.f32 	%f51, %f42, %f31, %f50;
	fma.rn.f32 	%f52, %f43, %f32, %f51;
	div.rn.f32 	%f53, %f52, 0f437F0000;
	mul.f32 	%f54, %f41, %f34;
	fma.rn.f32 	%f55, %f40, %f33, %f54;
	fma.rn.f32 	%f56, %f42, %f35, %f55;
	fma.rn.f32 	%f57, %f43, %f36, %f56;
	div.rn.f32 	%f58, %f57, 0f437F0000;
	add.f32 	%f62, %f48, 0fBEF851EC;
	add.f32 	%f63, %f53, 0fBEE978D5;
	add.f32 	%f64, %f58, 0fBECFDF3B;
$L__BB0_3:
	div.rn.f32 	%f59, %f62, 0f3E6A7EFA;
	div.rn.f32 	%f60, %f63, 0f3E656042;
	div.rn.f32 	%f61, %f64, 0f3E666666;
	cvta.to.global.u64 	%rd12, %rd2;
	mul.wide.s32 	%rd13, %r1, 4;
	add.s64 	%rd14, %rd12, %rd13;
	st.global.f32 	[%rd14], %f59;
	mul.wide.s32 	%rd15, %r2, 4;
	add.s64 	%rd16, %rd14, %rd15;
	st.global.f32 	[%rd16], %f60;
	add.s64 	%rd17, %rd16, %rd15;
	st.global.f32 	[%rd17], %f61;
$L__BB0_4:
	ret;

}


// ===== COMPILED SASS (sm_100) =====

	.target	sm_100

	.elftype	@"ET_EXEC"


//--------------------- .note.nv.tkinfo           --------------------------
	.section	.note.nv.tkinfo,"",@"SHT_NOTE"
	.sectionflags	@"SHF_NOTE_NV_TKINFO"
	.tkinfo
        /*0018*/ 	.word	0x00000002
        /*0030*/ 	.string	""
        /*0030*/ 	.string	"ptxas"
        /*0030*/ 	.string	"Cuda compilation tools, release 13.0, V13.0.88"
        /*0030*/ 	.string	"Build cuda_13.0.r13.0/compiler.36424714_0"
        /*0030*/ 	.string	"-arch sm_100 -m 64 "



//--------------------- .note.nv.cuinfo           --------------------------
	.section	.note.nv.cuinfo,"",@"SHT_NOTE"
	.sectionflags	@"SHF_NOTE_NV_CUINFO"
        /*0018*/ 	.short	0x0002
        /*001a*/ 	.short	0x0064
        /*001c*/ 	.short	0x0082
	.zero		2


//--------------------- .nv.info                  --------------------------
	.section	.nv.info,"",@"SHT_CUDA_INFO"
	.align	4


	//----- nvinfo : EIATTR_REGCOUNT
	.align		4
        /*0000*/ 	.byte	0x04, 0x2f
        /*0002*/ 	.short	(.L_8 - .L_7)
	.align		4
.L_7:
        /*0004*/ 	.word	index@(preprocess_kernel)
        /*0008*/ 	.word	0x0000001f


	//----- nvinfo : EIATTR_FRAME_SIZE
	.align		4
.L_8:
        /*000c*/ 	.byte	0x04, 0x11
        /*000e*/ 	.short	(.L_10 - .L_9)
	.align		4
.L_9:
        /*0010*/ 	.word	index@($__internal_0_$__cuda_sm3x_div_rn_noftz_f32_slowpath)
        /*0014*/ 	.word	0x00000000


	//----- nvinfo : EIATTR_FRAME_SIZE
	.align		4
.L_10:
        /*0018*/ 	.byte	0x04, 0x11
        /*001a*/ 	.short	(.L_12 - .L_11)
	.align		4
.L_11:
        /*001c*/ 	.word	index@(preprocess_kernel)
        /*0020*/ 	.word	0x00000000


	//----- nvinfo : EIATTR_MIN_STACK_SIZE
	.align		4
.L_12:
        /*0024*/ 	.byte	0x04, 0x12
        /*0026*/ 	.short	(.L_14 - .L_13)
	.align		4
.L_13:
        /*0028*/ 	.word	index@(preprocess_kernel)
        /*002c*/ 	.word	0x00000000
.L_14:


//--------------------- .nv.compat                --------------------------
	.section	.nv.compat,"",@"SHT_CUDA_COMPAT_INFO"
	.align	4
        /*0000*/ 	.byte	0x02, 0x09, 0x00, 0x00, 0x02, 0x02, 0x01, 0x00, 0x02, 0x05, 0x05, 0x00, 0x03, 0x07, 0x01, 0x01
        /*0010*/ 	.byte	0x02, 0x03, 0x00, 0x00, 0x02, 0x06, 0x01, 0x00, 0x04, 0x0b, 0x08, 0x00, 0x01, 0x00, 0x00, 0x00
        /*0020*/ 	.byte	0x00, 0x00, 0x00, 0x00


//--------------------- .nv.info.preprocess_kernel --------------------------
	.section	.nv.info.preprocess_kernel,"",@"SHT_CUDA_INFO"
	.sectionflags	@""
	.align	4


	//----- nvinfo : EIATTR_CUDA_API_VERSION
	.align		4
        /*0000*/ 	.byte	0x04, 0x37
        /*0002*/ 	.short	(.L_16 - .L_15)
.L_15:
        /*0004*/ 	.word	0x00000082


	//----- nvinfo : EIATTR_KPARAM_INFO
	.align		4
.L_16:
        /*0008*/ 	.byte	0x04, 0x17
        /*000a*/ 	.short	(.L_18 - .L_17)
.L_17:
        /*000c*/ 	.word	0x00000000
        /*0010*/ 	.short	0x000a
        /*0012*/ 	.short	0x0030
        /*0014*/ 	.byte	0x00, 0xf0, 0x11, 0x00


	//----- nvinfo : EIATTR_KPARAM_INFO
	.align		4
.L_18:
        /*0018*/ 	.byte	0x04, 0x17
        /*001a*/ 	.short	(.L_20 - .L_19)
.L_19:
        /*001c*/ 	.word	0x00000000
        /*0020*/ 	.short	0x0009
        /*0022*/ 	.short	0x002c
        /*0024*/ 	.byte	0x00, 0xf0, 0x11, 0x00


	//----- nvinfo : EIATTR_KPARAM_INFO
	.align		4
.L_20:
        /*0028*/ 	.byte	0x04, 0x17
        /*002a*/ 	.short	(.L_22 - .L_21)
.L_21:
        /*002c*/ 	.word	0x00000000
        /*0030*/ 	.short	0x0008
        /*0032*/ 	.short	0x0028
        /*0034*/ 	.byte	0x00, 0xf0, 0x11, 0x00


	//----- nvinfo : EIATTR_KPARAM_INFO
	.align		4
.L_22:
        /*0038*/ 	.byte	0x04, 0x17
        /*003a*/ 	.short	(.L_24 - .L_23)
.L_23:
        /*003c*/ 	.word	0x00000000
        /*0040*/ 	.short	0x0007
        /*0042*/ 	.short	0x0024
        /*0044*/ 	.byte	0x00, 0xf0, 0x11, 0x00


	//----- nvinfo : EIATTR_KPARAM_INFO
	.align		4
.L_24:
        /*0048*/ 	.byte	0x04, 0x17
        /*004a*/ 	.short	(.L_26 - .L_25)
.L_25:
        /*004c*/ 	.word	0x00000000
        /*0050*/ 	.short	0x0006
        /*0052*/ 	.short	0x0020
        /*0054*/ 	.byte	0x00, 0xf0, 0x11, 0x00


	//----- nvinfo : EIATTR_KPARAM_INFO
	.align		4
.L_26:
        /*0058*/ 	.byte	0x04, 0x17
        /*005a*/ 	.short	(.L_28 - .L_27)
.L_27:
        /*005c*/ 	.word	0x00000000
        /*0060*/ 	.short	0x0005
        /*0062*/ 	.short	0x001c
        /*0064*/ 	.byte	0x00, 0xf0, 0x11, 0x00


	//----- nvinfo : EIATTR_KPARAM_INFO
	.align		4
.L_28:
        /*0068*/ 	.byte	0x04, 0x17
        /*006a*/ 	.short	(.L_30 - .L_29)
.L_29:
        /*006c*/ 	.word	0x00000000
        /*0070*/ 	.short	0x0004
        /*0072*/ 	.short	0x0018
        /*0074*/ 	.byte	0x00, 0xf0, 0x11, 0x00


	//----- nvinfo : EIATTR_KPARAM_INFO
	.align		4
.L_30:
        /*0078*/ 	.byte	0x04, 0x17
        /*007a*/ 	.short	(.L_32 - .L_31)
.L_31:
        /*007c*/ 	.word	0x00000000
        /*0080*/ 	.short	0x0003
        /*0082*/ 	.short	0x0014
        /*0084*/ 	.byte	0x00, 0xf0, 0x11, 0x00


	//----- nvinfo : EIATTR_KPARAM_INFO
	.align		4
.L_32:
        /*0088*/ 	.byte	0x04, 0x17
        /*008a*/ 	.short	(.L_34 - .L_33)
.L_33:
        /*008c*/ 	.word	0x00000000
        /*0090*/ 	.short	0x0002
        /*0092*/ 	.short	0x0010
        /*0094*/ 	.byte	0x00, 0xf0, 0x11, 0x00


	//----- nvinfo : EIATTR_KPARAM_INFO
	.align		4
.L_34:
        /*0098*/ 	.byte	0x04, 0x17
        /*009a*/ 	.short	(.L_36 - .L_35)
.L_35:
        /*009c*/ 	.word	0x00000000
        /*00a0*/ 	.short	0x0001
        /*00a2*/ 	.short	0x0008
        /*00a4*/ 	.byte	0x00, 0xf5, 0x21, 0x00


	//----- nvinfo : EIATTR_KPARAM_INFO
	.align		4
.L_36:
        /*00a8*/ 	.byte	0x04, 0x17
        /*00aa*/ 	.short	(.L_38 - .L_37)
.L_37:
        /*00ac*/ 	.word	0x00000000
        /*00b0*/ 	.short	0x0000
        /*00b2*/ 	.short	0x0000
        /*00b4*/ 	.byte	0x00, 0xf5, 0x21, 0x00


	//----- nvinfo : EIATTR_SPARSE_MMA_MASK
	.align		4
.L_38:
        /*00b8*/ 	.byte	0x03, 0x50
        /*00ba*/ 	.short	0x0000


	//----- nvinfo : EIATTR_MAXREG_COUNT
	.align		4
        /*00bc*/ 	.byte	0x03, 0x1b
        /*00be*/ 	.short	0x00ff


	//----- nvinfo : EIATTR_MERCURY_ISA_VERSION
	.align		4
        /*00c0*/ 	.byte	0x03, 0x5f
        /*00c2*/ 	.short	0x0101


	//----- nvinfo : EIATTR_VRC_CTA_INIT_COUNT
	.align		4
        /*00c4*/ 	.byte	0x02, 0x4a
	.zero		1
	.zero		1


	//----- nvinfo : EIATTR_EXIT_INSTR_OFFSETS
	.align		4
        /*00c8*/ 	.byte	0x04, 0x1c
        /*00ca*/ 	.short	(.L_40 - .L_39)


	//   ....[0]....
.L_39:
        /*00cc*/ 	.word	0x00000080


	//   ....[1]....
        /*00d0*/ 	.word	0x00001090


	//----- nvinfo : EIATTR_CRS_STACK_SIZE
	.align		4
.L_40:
        /*00d4*/ 	.byte	0x04, 0x1e
        /*00d6*/ 	.short	(.L_42 - .L_41)
.L_41:
        /*00d8*/ 	.word	0x00000000


	//----- nvinfo : EIATTR_CBANK_PARAM_SIZE
	.align		4
.L_42:
        /*00dc*/ 	.byte	0x03, 0x19
        /*00de*/ 	.short	0x0034


	//----- nvinfo : EIATTR_PARAM_CBANK
	.align		4
        /*00e0*/ 	.byte	0x04, 0x0a
        /*00e2*/ 	.short	(.L_44 - .L_43)
	.align		4
.L_43:
        /*00e4*/ 	.word	index@(.nv.constant0.preprocess_kernel)
        /*00e8*/ 	.short	0x0380
        /*00ea*/ 	.short	0x0034


	//----- nvinfo : EIATTR_SW_WAR
	.align		4
.L_44:
        /*00ec*/ 	.byte	0x04, 0x36
        /*00ee*/ 	.short	(.L_46 - .L_45)
.L_45:
        /*00f0*/ 	.word	0x00000008
.L_46:


//--------------------- .nv.callgraph             --------------------------
	.section	.nv.callgraph,"",@"SHT_CUDA_CALLGRAPH"
	.align	4
	.sectionentsize	8
	.align		4
        /*0000*/ 	.word	0x00000000
	.align		4
        /*0004*/ 	.word	0xffffffff
	.align		4
        /*0008*/ 	.word	0x00000000
	.align		4
        /*000c*/ 	.word	0xfffffffe
	.align		4
        /*0010*/ 	.word	0x00000000
	.align		4
        /*0014*/ 	.word	0xfffffffd
	.align		4
        /*0018*/ 	.word	0x00000000
	.align		4
        /*001c*/ 	.word	0xfffffffc


//--------------------- .nv.constant4             --------------------------
	.section	.nv.constant4,"a",@progbits
	.align	8
	.align		8
.nv.constant4:
        /*0000*/ 	.dword	MEAN_R
	.align		8
        /*0008*/ 	.dword	MEAN_G
	.align		8
        /*0010*/ 	.dword	MEAN_B
	.align		8
        /*0018*/ 	.dword	STD_R
	.align		8
        /*0020*/ 	.dword	STD_G
	.align		8
        /*0028*/ 	.dword	STD_B
	.align		8
        /*0030*/ 	.dword	LETTERBOX_GRAY


//--------------------- .text.preprocess_kernel   --------------------------
	.section	.text.preprocess_kernel,"ax",@progbits
	.align	128
        .global         preprocess_kernel
        .type           preprocess_kernel,@function
        .size           preprocess_kernel,(.L_x_30 - preprocess_kernel)
        .other          preprocess_kernel,@"STO_CUDA_ENTRY STV_DEFAULT"
preprocess_kernel:
.text.preprocess_kernel:
[----:B------:R-:W-:Y:S01]  /*0000*/  LDC R1, c[0x0][0x37c] ;  /* 0x0000df00ff017b82 */ /* 0x000fe20000000800 */
[----:B------:R-:W0:Y:S07]  /*0010*/  S2R R0, SR_TID.X ;  /* 0x0000000000007919 */ /* 0x000e2e0000002100 */
[----:B------:R-:W0:Y:S08]  /*0020*/  S2UR UR4, SR_CTAID.X ;  /* 0x00000000000479c3 */ /* 0x000e300000002500 */
[----:B------:R-:W0:Y:S08]  /*0030*/  LDC R5, c[0x0][0x360] ;  /* 0x0000d800ff057b82 */ /* 0x000e300000000800 */
[----:B------:R-:W1:Y:S01]  /*0040*/  LDC.64 R2, c[0x0][0x398] ;  /* 0x0000e600ff027b82 */ /* 0x000e620000000a00 */
[----:B0-----:R-:W-:-:S02]  /*0050*/  IMAD R5, R5, UR4, R0 ;  /* 0x0000000405057c24 */ /* 0x001fc4000f8e0200 */
[----:B-1----:R-:W-:-:S05]  /*0060*/  IMAD R4, R3, R2, RZ ;  /* 0x0000000203047224 */ /* 0x002fca00078e02ff */
[----:B------:R-:W-:-:S13]  /*0070*/  ISETP.GE.AND P0, PT, R5, R4, PT ;  /* 0x000000040500720c */ /* 0x000fda0003f06270 */
[----:B------:R-:W-:Y:S05]  /*0080*/  @P0 EXIT ;  /* 0x000000000000094d */ /* 0x000fea0003800000 */
[----:B------:R-:W-:Y:S01]  /*0090*/  IABS R3, R2 ;  /* 0x0000000200037213 */ /* 0x000fe20000000000 */
[----:B------:R-:W0:Y:S01]  /*00a0*/  LDCU.128 UR4, c[0x0][0x3a0] ;  /* 0x00007400ff0477ac */ /* 0x000e220008000c00 */
[----:B------:R-:W-:Y:S01]  /*00b0*/  BSSY.RECONVERGENT B0, `(.L_x_0) ;  /* 0x00000c7000007945 */ /* 0x000fe20003800200 */
[----:B------:R-:W-:Y:S01]  /*00c0*/  MOV R17, 0xbc127e00 ;  /* 0xbc127e0000117802 */ /* 0x000fe20000000f00 */
[----:B------:R-:W1:Y:S01]  /*00d0*/  I2F.RP R0, R3 ;  /* 0x0000000300007306 */ /* 0x000e620000209400 */
[----:B------:R-:W2:Y:S07]  /*00e0*/  LDCU.64 UR8, c[0x0][0x358] ;  /* 0x00006b00ff0877ac */ /* 0x000eae0008000a00 */
[----:B-1----:R-:W1:Y:S01]  /*00f0*/  MUFU.RCP R0, R0 ;  /* 0x0000000000007308 */ /* 0x002e620000001000 */
[----:B0-----:R-:W-:-:S02]  /*0100*/  UIADD3 UR4, UPT, UPT, UR6, UR4, URZ ;  /* 0x0000000406047290 */ /* 0x001fc4000fffe0ff */
[----:B------:R-:W-:Y:S01]  /*0110*/  UIADD3 UR5, UPT, UPT, UR7, UR5, URZ ;  /* 0x0000000507057290 */ /* 0x000fe2000fffe0ff */
[----:B-1----:R-:W-:-:S04]  /*0120*/  IADD3 R6, PT, PT, R0, 0xffffffe, RZ ;  /* 0x0ffffffe00067810 */ /* 0x002fc80007ffe0ff */
[----:B------:R0:W1:Y:S02]  /*0130*/  F2I.FTZ.U32.TRUNC.NTZ R7, R6 ;  /* 0x0000000600077305 */ /* 0x000064000021f000 */
[----:B0-----:R-:W-:Y:S02]  /*0140*/  HFMA2 R6, -RZ, RZ, 0, 0 ;  /* 0x00000000ff067431 */ /* 0x001fe400000001ff */
[----:B-1----:R-:W-:-:S04]  /*0150*/  IMAD.MOV R8, RZ, RZ, -R7 ;  /* 0x000000ffff087224 */ /* 0x002fc800078e0a07 */
[----:B------:R-:W-:Y:S01]  /*0160*/  IMAD R9, R8, R3, RZ ;  /* 0x0000000308097224 */ /* 0x000fe200078e02ff */
[----:B------:R-:W-:-:S03]  /*0170*/  IABS R8, R5 ;  /* 0x0000000500087213 */ /* 0x000fc60000000000 */
[----:B------:R-:W-:-:S04]  /*0180*/  IMAD.HI.U32 R7, R7, R9, R6 ;  /* 0x0000000907077227 */ /* 0x000fc800078e0006 */
[----:B------:R-:W-:Y:S02]  /*0190*/  IMAD.MOV.U32 R6, RZ, RZ, 0x3d282d50 ;  /* 0x3d282d50ff067424 */ /* 0x000fe400078e00ff */
[----:B------:R-:W-:-:S04]  /*01a0*/  IMAD.HI.U32 R7, R7, R8, RZ ;  /* 0x0000000807077227 */ /* 0x000fc800078e00ff */
[----:B------:R-:W-:-:S04]  /*01b0*/  IMAD.MOV R0, RZ, RZ, -R7 ;  /* 0x000000ffff007224 */ /* 0x000fc800078e0a07 */
[----:B------:R-:W-:-:S05]  /*01c0*/  IMAD R0, R3, R0, R8 ;  /* 0x0000000003007224 */ /* 0x000fca00078e0208 */
[----:B------:R-:W-:-:S13]  /*01d0*/  ISETP.GT.U32.AND P2, PT, R3, R0, PT ;  /* 0x000000000300720c */ /* 0x000fda0003f44070 */
[-C--:B------:R-:W-:Y:S01]  /*01e0*/  @!P2 IADD3 R0, PT, PT, R0, -R3.reuse, RZ ;  /* 0x800000030000a210 */ /* 0x080fe20007ffe0ff */
[----:B------:R-:W-:Y:S01]  /*01f0*/  @!P2 VIADD R7, R7, 0x1 ;  /* 0x000000010707a836 */ /* 0x000fe20000000000 */
[----:B------:R-:W-:Y:S02]  /*0200*/  ISETP.NE.AND P2, PT, R2, RZ, PT ;  /* 0x000000ff0200720c */ /* 0x000fe40003f45270 */
[----:B------:R-:W-:Y:S02]  /*0210*/  ISETP.GE.U32.AND P0, PT, R0, R3, PT ;  /* 0x000000030000720c */ /* 0x000fe40003f06070 */
[----:B------:R-:W-:-:S04]  /*0220*/  LOP3.LUT R0, R5, R2, RZ, 0x3c, !PT ;  /* 0x0000000205007212 */ /* 0x000fc800078e3cff */
[----:B------:R-:W-:-:S07]  /*0230*/  ISETP.GE.AND P1, PT, R0, RZ, PT ;  /* 0x000000ff0000720c */ /* 0x000fce0003f26270 */
[----:B------:R-:W-:-:S06]  /*0240*/  @P0 IADD3 R7, PT, PT, R7, 0x1, RZ ;  /* 0x0000000107070810 */ /* 0x000fcc0007ffe0ff */
[----:B------:R-:W-:Y:S01]  /*0250*/  @!P1 IMAD.MOV R7, RZ, RZ, -R7 ;  /* 0x000000ffff079224 */ /* 0x000fe200078e0a07 */
[----:B------:R-:W-:-:S04]  /*0260*/  @!P2 LOP3.LUT R7, RZ, R2, RZ, 0x33, !PT ;  /* 0x00000002ff07a212 */ /* 0x000fc800078e33ff */
[C---:B------:R-:W-:Y:S02]  /*0270*/  IADD3 R0, PT, PT, -R7.reuse, RZ, RZ ;  /* 0x000000ff07007210 */ /* 0x040fe40007ffe1ff */
[----:B------:R-:W-:-:S03]  /*0280*/  ISETP.GE.AND P0, PT, R7, UR7, PT ;  /* 0x0000000707007c0c */ /* 0x000fc6000bf06270 */
[----:B------:R-:W-:Y:S02]  /*0290*/  IMAD R3, R2, R0, R5 ;  /* 0x0000000002037224 */ /* 0x000fe400078e0205 */
[----:B------:R-:W-:-:S03]  /*02a0*/  IMAD.MOV.U32 R0, RZ, RZ, -0x42e497c8 ;  /* 0xbd1b6838ff007424 */ /* 0x000fc600078e00ff */
[----:B------:R-:W-:-:S04]  /*02b0*/  ISETP.LT.OR P0, PT, R3, UR6, !P0 ;  /* 0x0000000603007c0c */ /* 0x000fc8000c701670 */
[----:B------:R-:W-:-:S04]  /*02c0*/  ISETP.GE.OR P0, PT, R3, UR4, P0 ;  /* 0x0000000403007c0c */ /* 0x000fc80008706670 */
[----:B------:R-:W-:-:S13]  /*02d0*/  ISETP.GE.OR P0, PT, R7, UR5, P0 ;  /* 0x0000000507007c0c */ /* 0x000fda0008706670 */
[----:B--2---:R-:W-:Y:S05]  /*02e0*/  @P0 BRA `(.L_x_1) ;  /* 0x00000008008c0947 */ /* 0x004fea0003800000 */
[----:B------:R-:W0:Y:S01]  /*02f0*/  LDC R9, c[0x0][0x3b0] ;  /* 0x0000ec00ff097b82 */ /* 0x000e220000000800 */
[----:B------:R-:W-:Y:S01]  /*0300*/  IADD3 R0, PT, PT, R3, -UR6, RZ ;  /* 0x8000000603007c10 */ /* 0x000fe2000fffe0ff */
[----:B------:R-:W-:Y:S01]  /*0310*/  VIADD R6, R7, -UR7 ;  /* 0x8000000707067c36 */ /* 0x000fe20008000000 */
[----:B------:R-:W-:Y:S02]  /*0320*/  BSSY.RECONVERGENT B1, `(.L_x_2) ;  /* 0x0000011000017945 */ /* 0x000fe40003800200 */
[----:B------:R-:W-:Y:S02]  /*0330*/  I2FP.F32.S32 R0, R0 ;  /* 0x0000000000007245 */ /* 0x000fe40000201400 */
[----:B------:R-:W-:-:S03]  /*0340*/  I2FP.F32.S32 R6, R6 ;  /* 0x0000000600067245 */ /* 0x000fc60000201400 */
[----:B------:R-:W-:Y:S01]  /*0350*/  FADD R0, R0, 0.5 ;  /* 0x3f00000000007421 */ /* 0x000fe20000000000 */
[----:B0-----:R-:W0:Y:S08]  /*0360*/  MUFU.RCP R2, R9 ;  /* 0x0000000900027308 */ /* 0x001e300000001000 */
[----:B------:R-:W1:Y:S01]  /*0370*/  FCHK P0, R0, R9 ;  /* 0x0000000900007302 */ /* 0x000e620000000000 */
[----:B0-----:R-:W-:-:S04]  /*0380*/  FFMA R3, R2, -R9, 1 ;  /* 0x3f80000002037423 */ /* 0x001fc80000000809 */
[----:B------:R-:W-:-:S04]  /*0390*/  FFMA R3, R2, R3, R2 ;  /* 0x0000000302037223 */ /* 0x000fc80000000002 */
[----:B------:R-:W-:-:S04]  /*03a0*/  FFMA R2, R0, R3, RZ ;  /* 0x0000000300027223 */ /* 0x000fc800000000ff */
[----:B------:R-:W-:-:S04]  /*03b0*/  FFMA R7, R2, -R9, R0 ;  /* 0x8000000902077223 */ /* 0x000fc80000000000 */
[----:B------:R-:W-:Y:S01]  /*03c0*/  FFMA R2, R3, R7, R2 ;  /* 0x0000000703027223 */ /* 0x000fe20000000002 */
[----:B-1----:R-:W-:Y:S06]  /*03d0*/  @!P0 BRA `(.L_x_3) ;  /* 0x0000000000148947 */ /* 0x002fec0003800000 */
[----:B------:R-:W0:Y:S01]  /*03e0*/  LDCU UR4, c[0x0][0x3b0] ;  /* 0x00007600ff0477ac */ /* 0x000e220008000800 */
[----:B------:R-:W-:Y:S02]  /*03f0*/  MOV R2, 0x420 ;  /* 0x0000042000027802 */ /* 0x000fe40000000f00 */
[----:B0-----:R-:W-:-:S07]  /*0400*/  MOV R3, UR4 ;  /* 0x0000000400037c02 */ /* 0x001fce0008000f00 */
[----:B------:R-:W-:Y:S05]  /*0410*/  CALL.REL.NOINC `($__internal_0_$__cuda_sm3x_div_rn_noftz_f32_slowpath) ;  /* 0x0000000c00207944 */ /* 0x000fea0003c00000 */
[----:B------:R-:W-:-:S07]  /*0420*/  IMAD.MOV.U32 R2, RZ, RZ, R0 ;  /* 0x000000ffff027224 */ /* 0x000fce00078e0000 */
.L_x_3:
[----:B------:R-:W-:Y:S05]  /*0430*/  BSYNC.RECONVERGENT B1 ;  /* 0x0000000000017941 */ /* 0x000fea0003800200 */
.L_x_2:
[----:B------:R-:W0:Y:S01]  /*0440*/  LDC R9, c[0x0][0x3b0] ;  /* 0x0000ec00ff097b82 */ /* 0x000e220000000800 */
[----:B------:R-:W-:Y:S01]  /*0450*/  FADD R10, R6, 0.5 ;  /* 0x3f000000060a7421 */ /* 0x000fe20000000000 */
[----:B------:R-:W-:Y:S01]  /*0460*/  BSSY.RECONVERGENT B1, `(.L_x_4) ;  /* 0x0000010000017945 */ /* 0x000fe20003800200 */
[----:B------:R-:W-:Y:S01]  /*0470*/  FADD R6, R2, -0.5 ;  /* 0xbf00000002067421 */ /* 0x000fe20000000000 */
        /* <DEDUP_REMOVED lines=9> */
[----:B------:R-:W-:Y:S02]  /*0510*/  MOV R0, R10 ;  /* 0x0000000a00007202 */ /* 0x000fe40000000f00 */
[----:B------:R-:W-:Y:S01]  /*0520*/  MOV R2, 0x550 ;  /* 0x0000055000027802 */ /* 0x000fe20000000f00 */
[----:B0-----:R-:W-:-:S07]  /*0530*/  IMAD.U32 R3, RZ, RZ, UR4 ;  /* 0x00000004ff037e24 */ /* 0x001fce000f8e00ff */
[----:B------:R-:W-:Y:S05]  /*0540*/  CALL.REL.NOINC `($__internal_0_$__cuda_sm3x_div_rn_noftz_f32_slowpath) ;  /* 0x0000000800d47944 */ /* 0x000fea0003c00000 */
[----:B------:R-:W-:-:S07]  /*0550*/  MOV R7, R0 ;  /* 0x0000000000077202 */ /* 0x000fce0000000f00 */
.L_x_5:
[----:B------:R-:W-:Y:S05]  /*0560*/  BSYNC.RECONVERGENT B1 ;  /* 0x0000000000017941 */ /* 0x000fea0003800200 */
.L_x_4:
[----:B------:R-:W0:Y:S01]  /*0570*/  LDC.64 R2, c[0x0][0x390] ;  /* 0x0000e400ff027b82 */ /* 0x000e220000000a00 */
[----:B------:R-:W-:Y:S01]  /*0580*/  FADD R7, R7, -0.5 ;  /* 0xbf00000007077421 */ /* 0x000fe20000000000 */
[----:B------:R-:W1:Y:S01]  /*0590*/  F2I.FLOOR.NTZ R25, R6 ;  /* 0x0000000600197305 */ /* 0x000e620000207100 */
[----:B------:R-:W2:Y:S07]  /*05a0*/  LDCU.64 UR4, c[0x0][0x380] ;  /* 0x00007000ff0477ac */ /* 0x000eae0008000a00 */
[----:B------:R-:W3:Y:S01]  /*05b0*/  F2I.FLOOR.NTZ R0, R7 ;  /* 0x0000000700007305 */ /* 0x000ee20000207100 */
[----:B0-----:R-:W-:Y:S01]  /*05c0*/  VIADD R8, R2, 0xffffffff ;  /* 0xffffffff02087836 */ /* 0x001fe20000000000 */
[----:B------:R-:W-:-:S04]  /*05d0*/  IADD3 R9, PT, PT, R3, -0x1, RZ ;  /* 0xffffffff03097810 */ /* 0x000fc80007ffe0ff */
[C---:B-1----:R-:W-:Y:S02]  /*05e0*/  VIADDMNMX R3, R25.reuse, 0x1, R8, PT ;  /* 0x0000000119037846 */ /* 0x042fe40003800108 */
[C---:B---3--:R-:W-:Y:S02]  /*05f0*/  VIMNMX.RELU R21, PT, PT, R0.reuse, R9, PT ;  /* 0x0000000900157248 */ /* 0x048fe40003fe1100 */
[----:B------:R-:W-:Y:S02]  /*0600*/  VIMNMX.RELU R25, PT, PT, R25, R8, PT ;  /* 0x0000000819197248 */ /* 0x000fe40003fe1100 */
[----:B------:R-:W-:Y:S01]  /*0610*/  VIADDMNMX R0, R0, 0x1, R9, PT ;  /* 0x0000000100007846 */ /* 0x000fe20003800109 */
[CC--:B------:R-:W-:Y:S02]  /*0620*/  IMAD R10, R21.reuse, R2.reuse, R3 ;  /* 0x00000002150a7224 */ /* 0x0c0fe400078e0203 */
[----:B------:R-:W-:Y:S02]  /*0630*/  IMAD R8, R21, R2, R25 ;  /* 0x0000000215087224 */ /* 0x000fe400078e0219 */
[----:B------:R-:W-:-:S02]  /*0640*/  IMAD R11, R10, 0x3, RZ ;  /* 0x000000030a0b7824 */ /* 0x000fc400078e02ff */
[-C--:B------:R-:W-:Y:S02]  /*0650*/  IMAD R12, R0, R2.reuse, R25 ;  /* 0x00000002000c7224 */ /* 0x080fe400078e0219 */
[----:B------:R-:W-:Y:S01]  /*0660*/  IMAD R9, R8, 0x3, RZ ;  /* 0x0000000308097824 */ /* 0x000fe200078e02ff */
[----:B--2---:R-:W-:Y:S01]  /*0670*/  IADD3 R10, P1, PT, R11, UR4, RZ ;  /* 0x000000040b0a7c10 */ /* 0x004fe2000ff3e0ff */
[----:B------:R-:W-:Y:S02]  /*0680*/  IMAD R0, R0, R2, R3 ;  /* 0x0000000200007224 */ /* 0x000fe400078e0203 */
[----:B------:R-:W-:Y:S01]  /*0690*/  IMAD R12, R12, 0x3, RZ ;  /* 0x000000030c0c7824 */ /* 0x000fe200078e02ff */
[----:B------:R-:W-:Y:S01]  /*06a0*/  IADD3 R22, P0, PT, R9, UR4, RZ ;  /* 0x0000000409167c10 */ /* 0x000fe2000ff1e0ff */
[----:B------:R-:W-:Y:S01]  /*06b0*/  IMAD R0, R0, 0x3, RZ ;  /* 0x0000000300007824 */ /* 0x000fe200078e02ff */
[----:B------:R-:W-:Y:S02]  /*06c0*/  LEA.HI.X.SX32 R11, R11, UR5, 0x1, P1 ;  /* 0x000000050b0b7c11 */ /* 0x000fe400088f0eff */
[----:B------:R-:W-:-:S02]  /*06d0*/  IADD3 R8, P1, PT, R12, UR4, RZ ;  /* 0x000000040c087c10 */ /* 0x000fc4000ff3e0ff */
[----:B------:R-:W-:Y:S01]  /*06e0*/  LEA.HI.X.SX32 R23, R9, UR5, 0x1, P0 ;  /* 0x0000000509177c11 */ /* 0x000fe200080f0eff */
[----:B------:R-:W2:Y:S01]  /*06f0*/  LDG.E.U8.CONSTANT R26, desc[UR8][R10.64] ;  /* 0x000000080a1a7981 */ /* 0x000ea2000c1e9100 */
[----:B------:R-:W-:Y:S02]  /*0700*/  IADD3 R2, P0, PT, R0, UR4, RZ ;  /* 0x0000000400027c10 */ /* 0x000fe4000ff1e0ff */
[----:B------:R-:W-:Y:S01]  /*0710*/  LEA.HI.X.SX32 R9, R12, UR5, 0x1, P1 ;  /* 0x000000050c097c11 */ /* 0x000fe200088f0eff */
[----:B------:R-:W3:Y:S01]  /*0720*/  LDG.E.U8.CONSTANT R16, desc[UR8][R22.64] ;  /* 0x0000000816107981 */ /* 0x000ee2000c1e9100 */
[----:B------:R-:W-:-:S03]  /*0730*/  LEA.HI.X.SX32 R3, R0, UR5, 0x1, P0 ;  /* 0x0000000500037c11 */ /* 0x000fc600080f0eff */
[----:B------:R-:W4:Y:S04]  /*0740*/  LDG.E.U8.CONSTANT R24, desc[UR8][R8.64] ;  /* 0x0000000808187981 */ /* 0x000f28000c1e9100 */
[----:B------:R-:W5:Y:S04]  /*0750*/  LDG.E.U8.CONSTANT R0, desc[UR8][R2.64] ;  /* 0x0000000802007981 */ /* 0x000f68000c1e9100 */
[----:B------:R-:W5:Y:S04]  /*0760*/  LDG.E.U8.CONSTANT R13, desc[UR8][R10.64+0x2] ;  /* 0x000002080a0d7981 */ /* 0x000f68000c1e9100 */
[----:B------:R-:W5:Y:S04]  /*0770*/  LDG.E.U8.CONSTANT R14, desc[UR8][R8.64+0x2] ;  /* 0x00000208080e7981 */ /* 0x000f68000c1e9100 */
[----:B------:R-:W5:Y:S04]  /*0780*/  LDG.E.U8.CONSTANT R18, desc[UR8][R22.64+0x1] ;  /* 0x0000010816127981 */ /* 0x000f68000c1e9100 */
[----:B------:R0:W5:Y:S04]  /*0790*/  LDG.E.U8.CONSTANT R12, desc[UR8][R22.64+0x2] ;  /* 0x00000208160c7981 */ /* 0x000168000c1e9100 */
[----:B------:R-:W5:Y:S04]  /*07a0*/  LDG.E.U8.CONSTANT R17, desc[UR8][R10.64+0x1] ;  /* 0x000001080a117981 */ /* 0x000f68000c1e9100 */
[----:B------:R-:W5:Y:S04]  /*07b0*/  LDG.E.U8.CONSTANT R19, desc[UR8][R8.64+0x1] ;  /* 0x0000010808137981 */ /* 0x000f68000c1e9100 */
[----:B------:R-:W5:Y:S04]  /*07c0*/  LDG.E.U8.CONSTANT R20, desc[UR8][R2.64+0x1] ;  /* 0x0000010802147981 */ /* 0x000f68000c1e9100 */
[----:B------:R1:W5:Y:S01]  /*07d0*/  LDG.E.U8.CONSTANT R15, desc[UR8][R2.64+0x2] ;  /* 0x00000208020f7981 */ /* 0x000362000c1e9100 */
[----:B------:R-:W-:-:S02]  /*07e0*/  I2FP.F32.U32 R28, R21 ;  /* 0x00000015001c7245 */ /* 0x000fc40000201000 */
[----:B------:R-:W-:-:S03]  /*07f0*/  I2FP.F32.U32 R25, R25 ;  /* 0x0000001900197245 */ /* 0x000fc60000201000 */
[----:B------:R-:W-:Y:S02]  /*0800*/  FADD R21, R7, -R28 ;  /* 0x8000001c07157221 */ /* 0x000fe40000000000 */
[----:B------:R-:W-:Y:S02]  /*0810*/  FADD R28, R6, -R25 ;  /* 0x80000019061c7221 */ /* 0x000fe40000000000 */
[----:B------:R-:W-:Y:S02]  /*0820*/  FADD R7, -R21, 1 ;  /* 0x3f80000015077421 */ /* 0x000fe40000000100 */
[C---:B0-----:R-:W-:Y:S02]  /*0830*/  FADD R22, -R28.reuse, 1 ;  /* 0x3f8000001c167421 */ /* 0x041fe40000000100 */
[-C--:B------:R-:W-:Y:S02]  /*0840*/  FMUL R6, R28, R7.reuse ;  /* 0x000000071c067220 */ /* 0x080fe40000400000 */
[----:B------:R-:W-:Y:S01]  /*0850*/  FMUL R7, R22, R7 ;  /* 0x0000000716077220 */ /* 0x000fe20000400000 */
[----:B-1----:R-:W-:-:S02]  /*0860*/  HFMA2 R2, -RZ, RZ, 3.748046875, 0 ;  /* 0x437f0000ff027431 */ /* 0x002fc400000001ff */
[----:B------:R-:W-:Y:S01]  /*0870*/  FMUL R8, R21, R22 ;  /* 0x0000001615087220 */ /* 0x000fe20000400000 */
[----:B------:R-:W-:Y:S01]  /*0880*/  FMUL R9, R28, R21 ;  /* 0x000000151c097220 */ /* 0x000fe20000400000 */
[----:B------:R-:W-:-:S04]  /*0890*/  IMAD.MOV.U32 R23, RZ, RZ, 0x3b808081 ;  /* 0x3b808081ff177424 */ /* 0x000fc800078e00ff */
[----:B------:R-:W-:Y:S01]  /*08a0*/  FFMA R2, R23, -R2, 1 ;  /* 0x3f80000017027423 */ /* 0x000fe20000000802 */
[----:B------:R-:W-:Y:S01]  /*08b0*/  BSSY.RECONVERGENT B1, `(.L_x_6) ;  /* 0x000001b000017945 */ /* 0x000fe20003800200 */
[----:B--2---:R-:W-:Y:S02]  /*08c0*/  I2FP.F32.U32 R11, R26 ;  /* 0x0000001a000b7245 */ /* 0x004fe40000201000 */
[----:B---3--:R-:W-:-:S03]  /*08d0*/  I2FP.F32.U32 R16, R16 ;  /* 0x0000001000107245 */ /* 0x008fc60000201000 */
[----:B------:R-:W-:Y:S01]  /*08e0*/  FMUL R11, R11, R6 ;  /* 0x000000060b0b7220 */ /* 0x000fe20000400000 */
[----:B----4-:R-:W-:-:S03]  /*08f0*/  I2FP.F32.U32 R3, R24 ;  /* 0x0000001800037245 */ /* 0x010fc60000201000 */
[----:B------:R-:W-:Y:S01]  /*0900*/  FFMA R16, R16, R7, R11 ;  /* 0x0000000710107223 */ /* 0x000fe2000000000b */
[----:B-----5:R-:W-:-:S03]  /*0910*/  I2FP.F32.U32 R0, R0 ;  /* 0x0000000000007245 */ /* 0x020fc60000201000 */
[----:B------:R-:W-:-:S04]  /*0920*/  FFMA R3, R3, R8, R16 ;  /* 0x0000000803037223 */ /* 0x000fc80000000010 */
[----:B------:R-:W-:Y:S01]  /*0930*/  FFMA R0, R0, R9, R3 ;  /* 0x0000000900007223 */ /* 0x000fe20000000003 */
[----:B------:R-:W-:-:S03]  /*0940*/  FFMA R11, R2, R23, 0.0039215688593685626984 ;  /* 0x3b808081020b7423 */ /* 0x000fc60000000017 */
[----:B------:R-:W0:Y:S01]  /*0950*/  FCHK P0, R0, 255 ;  /* 0x437f000000007902 */ /* 0x000e220000000000 */
[----:B------:R-:W-:-:S04]  /*0960*/  FFMA R10, R0, R11, RZ ;  /* 0x0000000b000a7223 */ /* 0x000fc800000000ff */
[----:B------:R-:W-:Y:S01]  /*0970*/  FFMA R2, R10, -255, R0 ;  /* 0xc37f00000a027823 */ /* 0x000fe20000000000 */
[----:B------:R-:W-:-:S03]  /*0980*/  I2FP.F32.U32 R18, R18 ;  /* 0x0000001200127245 */ /* 0x000fc60000201000 */
[----:B------:R-:W-:Y:S01]  /*0990*/  FFMA R10, R11, R2, R10 ;  /* 0x000000020b0a7223 */ /* 0x000fe2000000000a */
[----:B------:R-:W-:Y:S02]  /*09a0*/  I2FP.F32.U32 R11, R13 ;  /* 0x0000000d000b7245 */ /* 0x000fe40000201000 */
[----:B------:R-:W-:Y:S02]  /*09b0*/  I2FP.F32.U32 R13, R14 ;  /* 0x0000000e000d7245 */ /* 0x000fe40000201000 */
[----:B------:R-:W-:Y:S02]  /*09c0*/  I2FP.F32.U32 R12, R12 ;  /* 0x0000000c000c7245 */ /* 0x000fe40000201000 */
[----:B------:R-:W-:Y:S02]  /*09d0*/  I2FP.F32.U32 R17, R17 ;  /* 0x0000001100117245 */ /* 0x000fe40000201000 */
[----:B------:R-:W-:Y:S02]  /*09e0*/  I2FP.F32.U32 R19, R19 ;  /* 0x0000001300137245 */ /* 0x000fe40000201000 */
[----:B------:R-:W-:-:S02]  /*09f0*/  I2FP.F32.U32 R20, R20 ;  /* 0x0000001400147245 */ /* 0x000fc40000201000 */
[----:B------:R-:W-:Y:S01]  /*0a00*/  I2FP.F32.U32 R14, R15 ;  /* 0x0000000f000e7245 */ /* 0x000fe20000201000 */
[----:B0-----:R-:W-:Y:S06]  /*0a10*/  @!P0 BRA `(.L_x_7) ;  /* 0x0000000000108947 */ /* 0x001fec0003800000 */
[----:B------:R-:W-:Y:S01]  /*0a20*/  IMAD.MOV.U32 R3, RZ, RZ, 0x437f0000 ;  /* 0x437f0000ff037424 */ /* 0x000fe200078e00ff */
[----:B------:R-:W-:-:S07]  /*0a30*/  MOV R2, 0xa50 ;  /* 0x00000a5000027802 */ /* 0x000fce0000000f00 */
[----:B------:R-:W-:Y:S05]  /*0a40*/  CALL.REL.NOINC `($__internal_0_$__cuda_sm3x_div_rn_noftz_f32_slowpath) ;  /* 0x0000000400947944 */ /* 0x000fea0003c00000 */
[----:B------:R-:W-:-:S07]  /*0a50*/  MOV R10, R0 ;  /* 0x00000000000a7202 */ /* 0x000fce0000000f00 */
.L_x_7:
[----:B------:R-:W-:Y:S05]  /*0a60*/  BSYNC.RECONVERGENT B1 ;  /* 0x0000000000017941 */ /* 0x000fea0003800200 */
.L_x_6:
[----:B------:R-:W-:Y:S01]  /*0a70*/  FMUL R17, R17, R6 ;  /* 0x0000000611117220 */ /* 0x000fe20000400000 */
[----:B------:R-:W-:Y:S02]  /*0a80*/  HFMA2 R3, -RZ, RZ, 3.748046875, 0 ;  /* 0x437f0000ff037431 */ /* 0x000fe400000001ff */
[----:B------:R-:W-:Y:S01]  /*0a90*/  IMAD.MOV.U32 R0, RZ, RZ, 0x3b808081 ;  /* 0x3b808081ff007424 */ /* 0x000fe200078e00ff */
[----:B------:R-:W-:Y:S01]  /*0aa0*/  BSSY.RECONVERGENT B1, `(.L_x_8) ;  /* 0x0000010000017945 */ /* 0x000fe20003800200 */
[----:B------:R-:W-:-:S04]  /*0ab0*/  FFMA R18, R18, R7, R17 ;  /* 0x0000000712127223 */ /* 0x000fc80000000011 */
[----:B------:R-:W-:Y:S01]  /*0ac0*/  FFMA R19, R19, R8, R18 ;  /* 0x0000000813137223 */ /* 0x000fe20000000012 */
[----:B------:R-:W-:-:S03]  /*0ad0*/  FFMA R3, R0, -R3, 1 ;  /* 0x3f80000000037423 */ /* 0x000fc60000000803 */
[----:B------:R-:W-:Y:S01]  /*0ae0*/  FFMA R19, R20, R9, R19 ;  /* 0x0000000914137223 */ /* 0x000fe20000000013 */
[----:B------:R-:W-:-:S03]  /*0af0*/  FFMA R17, R3, R0, 0.0039215688593685626984 ;  /* 0x3b80808103117423 */ /* 0x000fc60000000000 */
[----:B------:R-:W0:Y:S01]  /*0b00*/  FCHK P0, R19, 255 ;  /* 0x437f000013007902 */ /* 0x000e220000000000 */
[----:B------:R-:W-:-:S04]  /*0b10*/  FFMA R0, R17, R19, RZ ;  /* 0x0000001311007223 */ /* 0x000fc800000000ff */
[----:B------:R-:W-:-:S04]  /*0b20*/  FFMA R3, R0, -255, R19 ;  /* 0xc37f000000037823 */ /* 0x000fc80000000013 */
[----:B------:R-:W-:Y:S01]  /*0b30*/  FFMA R17, R17, R3, R0 ;  /* 0x0000000311117223 */ /* 0x000fe20000000000 */
[----:B0-----:R-:W-:Y:S06]  /*0b40*/  @!P0 BRA `(.L_x_9) ;  /* 0x0000000000148947 */ /* 0x001fec0003800000 */
[----:B------:R-:W-:Y:S01]  /*0b50*/  IMAD.MOV.U32 R0, RZ, RZ, R19 ;  /* 0x000000ffff007224 */ /* 0x000fe200078e0013 */
[----:B------:R-:W-:Y:S02]  /*0b60*/  MOV R3, 0x437f0000 ;  /* 0x437f000000037802 */ /* 0x000fe40000000f00 */
[----:B------:R-:W-:-:S07]  /*0b70*/  MOV R2, 0xb90 ;  /* 0x00000b9000027802 */ /* 0x000fce0000000f00 */
[----:B------:R-:W-:Y:S05]  /*0b80*/  CALL.REL.NOINC `($__internal_0_$__cuda_sm3x_div_rn_noftz_f32_slowpath) ;  /* 0x0000000400447944 */ /* 0x000fea0003c00000 */
[----:B------:R-:W-:-:S07]  /*0b90*/  IMAD.MOV.U32 R17, RZ, RZ, R0 ;  /* 0x000000ffff117224 */ /* 0x000fce00078e0000 */
.L_x_9:
[----:B------:R-:W-:Y:S05]  /*0ba0*/  BSYNC.RECONVERGENT B1 ;  /* 0x0000000000017941 */ /* 0x000fea0003800200 */
.L_x_8:
[----:B------:R-:W-:Y:S01]  /*0bb0*/  FMUL R11, R11, R6 ;  /* 0x000000060b0b7220 */ /* 0x000fe20000400000 */
[----:B------:R-:W-:Y:S01]  /*0bc0*/  MOV R0, 0x3b808081 ;  /* 0x3b80808100007802 */ /* 0x000fe20000000f00 */
[----:B------:R-:W-:Y:S01]  /*0bd0*/  IMAD.MOV.U32 R3, RZ, RZ, 0x437f0000 ;  /* 0x437f0000ff037424 */ /* 0x000fe200078e00ff */
[----:B------:R-:W-:Y:S01]  /*0be0*/  BSSY.RECONVERGENT B1, `(.L_x_10) ;  /* 0x0000010000017945 */ /* 0x000fe20003800200 */
[----:B------:R-:W-:Y:S02]  /*0bf0*/  FFMA R12, R12, R7, R11 ;  /* 0x000000070c0c7223 */ /* 0x000fe4000000000b */
[----:B------:R-:W-:Y:S02]  /*0c00*/  FFMA R3, R0, -R3, 1 ;  /* 0x3f80000000037423 */ /* 0x000fe40000000803 */
[----:B------:R-:W-:Y:S02]  /*0c10*/  FFMA R13, R13, R8, R12 ;  /* 0x000000080d0d7223 */ /* 0x000fe4000000000c */
[----:B------:R-:W-:-:S02]  /*0c20*/  FFMA R0, R3, R0, 0.0039215688593685626984 ;  /* 0x3b80808103007423 */ /* 0x000fc40000000000 */
[----:B------:R-:W-:-:S04]  /*0c30*/  FFMA R14, R14, R9, R13 ;  /* 0x000000090e0e7223 */ /* 0x000fc8000000000d */
[----:B------:R-:W0:Y:S01]  /*0c40*/  FCHK P0, R14, 255 ;  /* 0x437f00000e007902 */ /* 0x000e220000000000 */
[----:B------:R-:W-:-:S04]  /*0c50*/  FFMA R3, R0, R14, RZ ;  /* 0x0000000e00037223 */ /* 0x000fc800000000ff */
[----:B------:R-:W-:-:S04]  /*0c60*/  FFMA R2, R3, -255, R14 ;  /* 0xc37f000003027823 */ /* 0x000fc8000000000e */
[----:B------:R-:W-:Y:S01]  /*0c70*/  FFMA R2, R0, R2, R3 ;  /* 0x0000000200027223 */ /* 0x000fe20000000003 */
[----:B0-----:R-:W-:Y:S06]  /*0c80*/  @!P0 BRA `(.L_x_11) ;  /* 0x0000000000148947 */ /* 0x001fec0003800000 */
[----:B------:R-:W-:Y:S01]  /*0c90*/  MOV R0, R14 ;  /* 0x0000000e00007202 */ /* 0x000fe20000000f00 */
[----:B------:R-:W-:Y:S01]  /*0ca0*/  IMAD.MOV.U32 R3, RZ, RZ, 0x437f0000 ;  /* 0x437f0000ff037424 */ /* 0x000fe200078e00ff */
[----:B------:R-:W-:-:S07]  /*0cb0*/  MOV R2, 0xcd0 ;  /* 0x00000cd000027802 */ /* 0x000fce0000000f00 */
[----:B------:R-:W-:Y:S05]  /*0cc0*/  CALL.REL.NOINC `($__internal_0_$__cuda_sm3x_div_rn_noftz_f32_slowpath) ;  /* 0x0000000000f47944 */ /* 0x000fea0003c00000 */
[----:B------:R-:W-:-:S07]  /*0cd0*/  MOV R2, R0 ;  /* 0x0000000000027202 */ /* 0x000fce0000000f00 */
.L_x_11:
[----:B------:R-:W-:Y:S05]  /*0ce0*/  BSYNC.RECONVERGENT B1 ;  /* 0x0000000000017941 */ /* 0x000fea0003800200 */
.L_x_10:
[----:B------:R-:W-:Y:S01]  /*0cf0*/  FADD R0, R10, -0.48500001430511474609 ;  /* 0xbef851ec0a007421 */ /* 0x000fe20000000000 */
[----:B------:R-:W-:Y:S01]  /*0d00*/  FADD R17, R17, -0.4560000002384185791 ;  /* 0xbee978d511117421 */ /* 0x000fe20000000000 */
[----:B------:R-:W-:-:S07]  /*0d10*/  FADD R6, R2, -0.40599998831748962402 ;  /* 0xbecfdf3b02067421 */ /* 0x000fce0000000000 */
.L_x_1:
[----:B------:R-:W-:Y:S05]  /*0d20*/  BSYNC.RECONVERGENT B0 ;  /* 0x0000000000007941 */ /* 0x000fea0003800200 */
.L_x_0:
[----:B------:R-:W-:Y:S01]  /*0d30*/  MOV R7, 0x3e6a7efa ;  /* 0x3e6a7efa00077802 */ /* 0x000fe20000000f00 */
[----:B------:R-:W-:Y:S01]  /*0d40*/  IMAD.MOV.U32 R2, RZ, RZ, 0x408bbced ;  /* 0x408bbcedff027424 */ /* 0x000fe200078e00ff */
[----:B------:R-:W0:Y:S01]  /*0d50*/  FCHK P0, R0, 0.22900000214576721191 ;  /* 0x3e6a7efa00007902 */ /* 0x000e220000000000 */
[----:B------:R-:W-:Y:S02]  /*0d60*/  BSSY.RECONVERGENT B0, `(.L_x_12) ;  /* 0x000000b000007945 */ /* 0x000fe40003800200 */
[----:B------:R-:W-:-:S04]  /*0d70*/  FFMA R7, R2, -R7, 1 ;  /* 0x3f80000002077423 */ /* 0x000fc80000000807 */
[----:B------:R-:W-:-:S04]  /*0d80*/  FFMA R7, R7, R2, 4.3668122291564941406 ;  /* 0x408bbced07077423 */ /* 0x000fc80000000002 */
[----:B------:R-:W-:-:S04]  /*0d90*/  FFMA R3, R7, R0, RZ ;  /* 0x0000000007037223 */ /* 0x000fc800000000ff */
[----:B------:R-:W-:-:S04]  /*0da0*/  FFMA R2, R3, -0.22900000214576721191, R0 ;  /* 0xbe6a7efa03027823 */ /* 0x000fc80000000000 */
[----:B------:R-:W-:Y:S01]  /*0db0*/  FFMA R7, R7, R2, R3 ;  /* 0x0000000207077223 */ /* 0x000fe20000000003 */
[----:B0-----:R-:W-:Y:S06]  /*0dc0*/  @!P0 BRA `(.L_x_13) ;  /* 0x0000000000108947 */ /* 0x001fec0003800000 */
[----:B------:R-:W-:Y:S01]  /*0dd0*/  IMAD.MOV.U32 R3, RZ, RZ, 0x3e6a7efa ;  /* 0x3e6a7efaff037424 */ /* 0x000fe200078e00ff */
[----:B------:R-:W-:-:S07]  /*0de0*/  MOV R2, 0xe00 ;  /* 0x00000e0000027802 */ /* 0x000fce0000000f00 */
[----:B------:R-:W-:Y:S05]  /*0df0*/  CALL.REL.NOINC `($__internal_0_$__cuda_sm3x_div_rn_noftz_f32_slowpath) ;  /* 0x0000000000a87944 */ /* 0x000fea0003c00000 */
[----:B------:R-:W-:-:S07]  /*0e00*/  MOV R7, R0 ;  /* 0x0000000000077202 */ /* 0x000fce0000000f00 */
.L_x_13:
[----:B------:R-:W-:Y:S05]  /*0e10*/  BSYNC.RECONVERGENT B0 ;  /* 0x0000000000007941 */ /* 0x000fea0003800200 */
.L_x_12:
[----:B------:R-:W-:Y:S02]  /*0e20*/  HFMA2 R8, -RZ, RZ, 1.5986328125, 545 ;  /* 0x3e656042ff087431 */ /* 0x000fe400000001ff */
[----:B------:R-:W-:Y:S01]  /*0e30*/  IMAD.MOV.U32 R3, RZ, RZ, 0x408edb6d ;  /* 0x408edb6dff037424 */ /* 0x000fe200078e00ff */
[----:B------:R-:W0:Y:S01]  /*0e40*/  FCHK P0, R17, 0.22400000691413879395 ;  /* 0x3e65604211007902 */ /* 0x000e220000000000 */
[----:B------:R-:W-:Y:S02]  /*0e50*/  BSSY.RECONVERGENT B0, `(.L_x_14) ;  /* 0x000000c000007945 */ /* 0x000fe40003800200 */
[----:B------:R-:W-:-:S04]  /*0e60*/  FFMA R8, R3, -R8, 1 ;  /* 0x3f80000003087423 */ /* 0x000fc80000000808 */
[----:B------:R-:W-:-:S04]  /*0e70*/  FFMA R8, R8, R3, 4.4642853736877441406 ;  /* 0x408edb6d08087423 */ /* 0x000fc80000000003 */
[----:B------:R-:W-:-:S04]  /*0e80*/  FFMA R0, R8, R17, RZ ;  /* 0x0000001108007223 */ /* 0x000fc800000000ff */
[----:B------:R-:W-:-:S04]  /*0e90*/  FFMA R3, R0, -0.22400000691413879395, R17 ;  /* 0xbe65604200037823 */ /* 0x000fc80000000011 */
[----:B------:R-:W-:Y:S01]  /*0ea0*/  FFMA R8, R8, R3, R0 ;  /* 0x0000000308087223 */ /* 0x000fe20000000000 */
[----:B0-----:R-:W-:Y:S06]  /*0eb0*/  @!P0 BRA `(.L_x_15) ;  /* 0x0000000000148947 */ /* 0x001fec0003800000 */
[----:B------:R-:W-:Y:S01]  /*0ec0*/  IMAD.MOV.U32 R0, RZ, RZ, R17 ;  /* 0x000000ffff007224 */ /* 0x000fe200078e0011 */
[----:B------:R-:W-:Y:S02]  /*0ed0*/  MOV R3, 0x3e656042 ;  /* 0x3e65604200037802 */ /* 0x000fe40000000f00 */
[----:B------:R-:W-:-:S07]  /*0ee0*/  MOV R2, 0xf00 ;  /* 0x00000f0000027802 */ /* 0x000fce0000000f00 */
[----:B------:R-:W-:Y:S05]  /*0ef0*/  CALL.REL.NOINC `($__internal_0_$__cuda_sm3x_div_rn_noftz_f32_slowpath) ;  /* 0x0000000000687944 */ /* 0x000fea0003c00000 */
[----:B------:R-:W-:-:S07]  /*0f00*/  IMAD.MOV.U32 R8, RZ, RZ, R0 ;  /* 0x000000ffff087224 */ /* 0x000fce00078e0000 */
.L_x_15:
[----:B------:R-:W-:Y:S05]  /*0f10*/  BSYNC.RECONVERGENT B0 ;  /* 0x0000000000007941 */ /* 0x000fea0003800200 */
.L_x_14:
[----:B------:R-:W-:Y:S01]  /*0f20*/  MOV R0, 0x408e38e4 ;  /* 0x408e38e400007802 */ /* 0x000fe20000000f00 */
[----:B------:R-:W-:Y:S01]  /*0f30*/  IMAD.MOV.U32 R3, RZ, RZ, 0x3e666666 ;  /* 0x3e666666ff037424 */ /* 0x000fe200078e00ff */
[----:B------:R-:W0:Y:S01]  /*0f40*/  FCHK P0, R6, 0.22499999403953552246 ;  /* 0x3e66666606007902 */ /* 0x000e220000000000 */
[----:B------:R-:W-:Y:S02]  /*0f50*/  BSSY.RECONVERGENT B0, `(.L_x_16) ;  /* 0x000000c000007945 */ /* 0x000fe40003800200 */
[----:B------:R-:W-:-:S04]  /*0f60*/  FFMA R3, R0, -R3, 1 ;  /* 0x3f80000000037423 */ /* 0x000fc80000000803 */
[----:B------:R-:W-:-:S04]  /*0f70*/  FFMA R3, R3, R0, 4.4444446563720703125 ;  /* 0x408e38e403037423 */ /* 0x000fc80000000000 */
[----:B------:R-:W-:-:S04]  /*0f80*/  FFMA R9, R3, R6, RZ ;  /* 0x0000000603097223 */ /* 0x000fc800000000ff */
[----:B------:R-:W-:-:S04]  /*0f90*/  FFMA R0, R9, -0.22499999403953552246, R6 ;  /* 0xbe66666609007823 */ /* 0x000fc80000000006 */
[----:B------:R-:W-:Y:S01]  /*0fa0*/  FFMA R9, R3, R0, R9 ;  /* 0x0000000003097223 */ /* 0x000fe20000000009 */
[----:B0-----:R-:W-:Y:S06]  /*0fb0*/  @!P0 BRA `(.L_x_17) ;  /* 0x0000000000148947 */ /* 0x001fec0003800000 */
[----:B------:R-:W-:Y:S01]  /*0fc0*/  MOV R0, R6 ;  /* 0x0000000600007202 */ /* 0x000fe20000000f00 */
[----:B------:R-:W-:Y:S01]  /*0fd0*/  IMAD.MOV.U32 R3, RZ, RZ, 0x3e666666 ;  /* 0x3e666666ff037424 */ /* 0x000fe200078e00ff */
[----:B------:R-:W-:-:S07]  /*0fe0*/  MOV R2, 0x1000 ;  /* 0x0000100000027802 */ /* 0x000fce0000000f00 */
[----:B------:R-:W-:Y:S05]  /*0ff0*/  CALL.REL.NOINC `($__internal_0_$__cuda_sm3x_div_rn_noftz_f32_slowpath) ;  /* 0x0000000000287944 */ /* 0x000fea0003c00000 */
[----:B------:R-:W-:-:S07]  /*1000*/  MOV R9, R0 ;  /* 0x0000000000097202 */ /* 0x000fce0000000f00 */
.L_x_17:
[----:B------:R-:W-:Y:S05]  /*1010*/  BSYNC.RECONVERGENT B0 ;  /* 0x0000000000007941 */ /* 0x000fea0003800200 */
.L_x_16:
[----:B------:R-:W0:Y:S02]  /*1020*/  LDC.64 R2, c[0x0][0x388] ;  /* 0x0000e200ff027b82 */ /* 0x000e240000000a00 */
[----:B0-----:R-:W-:-:S05]  /*1030*/  IMAD.WIDE R2, R5, 0x4, R2 ;  /* 0x0000000405027825 */ /* 0x001fca00078e0202 */
[----:B------:R-:W-:Y:S01]  /*1040*/  STG.E desc[UR8][R2.64], R7 ;  /* 0x0000000702007986 */ /* 0x000fe2000c101908 */
[----:B------:R-:W-:-:S05]  /*1050*/  IMAD.WIDE R10, R4, 0x4, R2 ;  /* 0x00000004040a7825 */ /* 0x000fca00078e0202 */
[----:B------:R-:W-:Y:S01]  /*1060*/  STG.E desc[UR8][R10.64], R8 ;  /* 0x000000080a007986 */ /* 0x000fe2000c101908 */
[----:B------:R-:W-:-:S05]  /*1070*/  IMAD.WIDE R4, R4, 0x4, R10 ;  /* 0x0000000404047825 */ /* 0x000fca00078e020a */
[----:B------:R-:W-:Y:S01]  /*1080*/  STG.E desc[UR8][R4.64], R9 ;  /* 0x0000000904007986 */ /* 0x000fe2000c101908 */
[----:B------:R-:W-:Y:S05]  /*1090*/  EXIT ;  /* 0x000000000000794d */ /* 0x000fea0003800000 */
        .weak           $__internal_0_$__cuda_sm3x_div_rn_noftz_f32_slowpath
        .type           $__internal_0_$__cuda_sm3x_div_rn_noftz_f32_slowpath,@function
        .size           $__internal_0_$__cuda_sm3x_div_rn_noftz_f32_slowpath,(.L_x_30 - $__internal_0_$__cuda_sm3x_div_rn_noftz_f32_slowpath)
$__internal_0_$__cuda_sm3x_div_rn_noftz_f32_slowpath:
[----:B------:R-:W-:Y:S01]  /*10a0*/  SHF.R.U32.HI R15, RZ, 0x17, R3 ;  /* 0x00000017ff0f7819 */ /* 0x000fe20000011603 */
[----:B------:R-:W-:Y:S01]  /*10b0*/  BSSY.RECONVERGENT B2, `(.L_x_18) ;  /* 0x0000062000027945 */ /* 0x000fe20003800200 */
[----:B------:R-:W-:Y:S02]  /*10c0*/  SHF.R.U32.HI R21, RZ, 0x17, R0 ;  /* 0x00000017ff157819 */ /* 0x000fe40000011600 */
[----:B------:R-:W-:Y:S02]  /*10d0*/  LOP3.LUT R15, R15, 0xff, RZ, 0xc0, !PT ;  /* 0x000000ff0f0f7812 */ /* 0x000fe400078ec0ff */
[----:B------:R-:W-:-:S03]  /*10e0*/  LOP3.LUT R21, R21, 0xff, RZ, 0xc0, !PT ;  /* 0x000000ff15157812 */ /* 0x000fc600078ec0ff */
[----:B------:R-:W-:Y:S01]  /*10f0*/  VIADD R22, R15, 0xffffffff ;  /* 0xffffffff0f167836 */ /* 0x000fe20000000000 */
[----:B------:R-:W-:-:S04]  /*1100*/  IADD3 R23, PT, PT, R21, -0x1, RZ ;  /* 0xffffffff15177810 */ /* 0x000fc80007ffe0ff */
[----:B------:R-:W-:-:S04]  /*1110*/  ISETP.GT.U32.AND P0, PT, R22, 0xfd, PT ;  /* 0x000000fd1600780c */ /* 0x000fc80003f04070 */
[----:B------:R-:W-:-:S13]  /*1120*/  ISETP.GT.U32.OR P0, PT, R23, 0xfd, P0 ;  /* 0x000000fd1700780c */ /* 0x000fda0000704470 */
[----:B------:R-:W-:Y:S01]  /*1130*/  @!P0 IMAD.MOV.U32 R16, RZ, RZ, RZ ;  /* 0x000000ffff108224 */ /* 0x000fe200078e00ff */
[----:B------:R-:W-:Y:S06]  /*1140*/  @!P0 BRA `(.L_x_19) ;  /* 0x00000000005c8947 */ /* 0x000fec0003800000 */
[----:B------:R-:W-:Y:S02]  /*1150*/  FSETP.GTU.FTZ.AND P0, PT, |R0|, +INF , PT ;  /* 0x7f8000000000780b */ /* 0x000fe40003f1c200 */
[----:B------:R-:W-:-:S04]  /*1160*/  FSETP.GTU.FTZ.AND P1, PT, |R3|, +INF , PT ;  /* 0x7f8000000300780b */ /* 0x000fc80003f3c200 */
[----:B------:R-:W-:-:S13]  /*1170*/  PLOP3.LUT P0, PT, P0, P1, PT, 0xf8, 0x8f ;  /* 0x00000000008f781c */ /* 0x000fda0000703f70 */
[----:B------:R-:W-:Y:S05]  /*1180*/  @P0 BRA `(.L_x_20) ;  /* 0x00000004004c0947 */ /* 0x000fea0003800000 */
[----:B------:R-:W-:-:S13]  /*1190*/  LOP3.LUT P0, RZ, R3, 0x7fffffff, R0, 0xc8, !PT ;  /* 0x7fffffff03ff7812 */ /* 0x000fda000780c800 */
[----:B------:R-:W-:Y:S05]  /*11a0*/  @!P0 BRA `(.L_x_21) ;  /* 0x00000004003c8947 */ /* 0x000fea0003800000 */
[C---:B------:R-:W-:Y:S02]  /*11b0*/  FSETP.NEU.FTZ.AND P2, PT, |R0|.reuse, +INF , PT ;  /* 0x7f8000000000780b */ /* 0x040fe40003f5d200 */
[----:B------:R-:W-:Y:S02]  /*11c0*/  FSETP.NEU.FTZ.AND P1, PT, |R3|, +INF , PT ;  /* 0x7f8000000300780b */ /* 0x000fe40003f3d200 */
[----:B------:R-:W-:-:S11]  /*11d0*/  FSETP.NEU.FTZ.AND P0, PT, |R0|, +INF , PT ;  /* 0x7f8000000000780b */ /* 0x000fd60003f1d200 */
[----:B------:R-:W-:Y:S05]  /*11e0*/  @!P1 BRA !P2, `(.L_x_21) ;  /* 0x00000004002c9947 */ /* 0x000fea0005000000 */
[----:B------:R-:W-:-:S04]  /*11f0*/  LOP3.LUT P2, RZ, R0, 0x7fffffff, RZ, 0xc0, !PT ;  /* 0x7fffffff00ff7812 */ /* 0x000fc8000784c0ff */
[----:B------:R-:W-:-:S13]  /*1200*/  PLOP3.LUT P1, PT, P1, P2, PT, 0x2f, 0xf2 ;  /* 0x0000000000f2781c */ /* 0x000fda0000f24577 */
[----:B------:R-:W-:Y:S05]  /*1210*/  @P1 BRA `(.L_x_22) ;  /* 0x0000000400181947 */ /* 0x000fea0003800000 */
[----:B------:R-:W-:-:S04]  /*1220*/  LOP3.LUT P1, RZ, R3, 0x7fffffff, RZ, 0xc0, !PT ;  /* 0x7fffffff03ff7812 */ /* 0x000fc8000782c0ff */
[----:B------:R-:W-:-:S13]  /*1230*/  PLOP3.LUT P0, PT, P0, P1, PT, 0x2f, 0xf2 ;  /* 0x0000000000f2781c */ /* 0x000fda0000702577 */
[----:B------:R-:W-:Y:S05]  /*1240*/  @P0 BRA `(.L_x_23) ;  /* 0x0000000400000947 */ /* 0x000fea0003800000 */
[----:B------:R-:W-:Y:S02]  /*1250*/  ISETP.GE.AND P0, PT, R23, RZ, PT ;  /* 0x000000ff1700720c */ /* 0x000fe40003f06270 */
[----:B------:R-:W-:-:S11]  /*1260*/  ISETP.GE.AND P1, PT, R22, RZ, PT ;  /* 0x000000ff1600720c */ /* 0x000fd60003f26270 */
[----:B------:R-:W-:Y:S01]  /*1270*/  @P0 MOV R16, RZ ;  /* 0x000000ff00100202 */ /* 0x000fe20000000f00 */
[----:B------:R-:W-:Y:S02]  /*1280*/  @!P0 IMAD.MOV.U32 R16, RZ, RZ, -0x40 ;  /* 0xffffffc0ff108424 */ /* 0x000fe400078e00ff */
[----:B------:R-:W-:Y:S01]  /*1290*/  @!P0 FFMA R0, R0, 1.84467440737095516160e+19, RZ ;  /* 0x5f80000000008823 */ /* 0x000fe200000000ff */
[----:B------:R-:W-:Y:S02]  /*12a0*/  @!P1 FFMA R3, R3, 1.84467440737095516160e+19, RZ ;  /* 0x5f80000003039823 */ /* 0x000fe400000000ff */
[----:B------:R-:W-:-:S07]  /*12b0*/  @!P1 IADD3 R16, PT, PT, R16, 0x40, RZ ;  /* 0x0000004010109810 */ /* 0x000fce0007ffe0ff */
.L_x_19:
[----:B------:R-:W-:Y:S01]  /*12c0*/  LEA R22, R15, 0xc0800000, 0x17 ;  /* 0xc08000000f167811 */ /* 0x000fe200078eb8ff */
[----:B------:R-:W-:Y:S01]  /*12d0*/  BSSY.RECONVERGENT B3, `(.L_x_24) ;  /* 0x0000036000037945 */ /* 0x000fe20003800200 */
[----:B------:R-:W-:-:S03]  /*12e0*/  IADD3 R21, PT, PT, R21, -0x7f, RZ ;  /* 0xffffff8115157810 */ /* 0x000fc60007ffe0ff */
[----:B------:R-:W-:Y:S02]  /*12f0*/  IMAD.IADD R25, R3, 0x1, -R22 ;  /* 0x0000000103197824 */ /* 0x000fe400078e0a16 */
[C---:B------:R-:W-:Y:S01]  /*1300*/  IMAD R0, R21.reuse, -0x800000, R0 ;  /* 0xff80000015007824 */ /* 0x040fe200078e0200 */
[----:B------:R-:W-:Y:S01]  /*1310*/  IADD3 R21, PT, PT, R21, 0x7f, -R15 ;  /* 0x0000007f15157810 */ /* 0x000fe20007ffe80f */
[----:B------:R-:W0:Y:S01]  /*1320*/  MUFU.RCP R22, R25 ;  /* 0x0000001900167308 */ /* 0x000e220000001000 */
[----:B------:R-:W-:-:S03]  /*1330*/  FADD.FTZ R3, -R25, -RZ ;  /* 0x800000ff19037221 */ /* 0x000fc60000010100 */
[----:B------:R-:W-:Y:S02]  /*1340*/  IMAD.IADD R21, R21, 0x1, R16 ;  /* 0x0000000115157824 */ /* 0x000fe400078e0210 */
[----:B0-----:R-:W-:-:S04]  /*1350*/  FFMA R23, R22, R3, 1 ;  /* 0x3f80000016177423 */ /* 0x001fc80000000003 */
[----:B------:R-:W-:-:S04]  /*1360*/  FFMA R23, R22, R23, R22 ;  /* 0x0000001716177223 */ /* 0x000fc80000000016 */
[----:B------:R-:W-:-:S04]  /*1370*/  FFMA R22, R0, R23, RZ ;  /* 0x0000001700167223 */ /* 0x000fc800000000ff */
[----:B------:R-:W-:-:S04]  /*1380*/  FFMA R24, R3, R22, R0 ;  /* 0x0000001603187223 */ /* 0x000fc80000000000 */
[----:B------:R-:W-:-:S04]  /*1390*/  FFMA R24, R23, R24, R22 ;  /* 0x0000001817187223 */ /* 0x000fc80000000016 */
[----:B------:R-:W-:-:S04]  /*13a0*/  FFMA R3, R3, R24, R0 ;  /* 0x0000001803037223 */ /* 0x000fc80000000000 */
[----:B------:R-:W-:-:S05]  /*13b0*/  FFMA R0, R23, R3, R24 ;  /* 0x0000000317007223 */ /* 0x000fca0000000018 */
[----:B------:R-:W-:-:S04]  /*13c0*/  SHF.R.U32.HI R15, RZ, 0x17, R0 ;  /* 0x00000017ff0f7819 */ /* 0x000fc80000011600 */
[----:B------:R-:W-:-:S04]  /*13d0*/  LOP3.LUT R16, R15, 0xff, RZ, 0xc0, !PT ;  /* 0x000000ff0f107812 */ /* 0x000fc800078ec0ff */
[----:B------:R-:W-:-:S05]  /*13e0*/  IADD3 R15, PT, PT, R16, R21, RZ ;  /* 0x00000015100f7210 */ /* 0x000fca0007ffe0ff */
[----:B------:R-:W-:-:S05]  /*13f0*/  VIADD R16, R15, 0xffffffff ;  /* 0xffffffff0f107836 */ /* 0x000fca0000000000 */
[----:B------:R-:W-:-:S13]  /*1400*/  ISETP.GE.U32.AND P0, PT, R16, 0xfe, PT ;  /* 0x000000fe1000780c */ /* 0x000fda0003f06070 */
[----:B------:R-:W-:Y:S05]  /*1410*/  @!P0 BRA `(.L_x_25) ;  /* 0x0000000000808947 */ /* 0x000fea0003800000 */
[----:B------:R-:W-:-:S13]  /*1420*/  ISETP.GT.AND P0, PT, R15, 0xfe, PT ;  /* 0x000000fe0f00780c */ /* 0x000fda0003f04270 */
[----:B------:R-:W-:Y:S05]  /*1430*/  @P0 BRA `(.L_x_26) ;  /* 0x00000000006c0947 */ /* 0x000fea0003800000 */
[----:B------:R-:W-:-:S13]  /*1440*/  ISETP.GE.AND P0, PT, R15, 0x1, PT ;  /* 0x000000010f00780c */ /* 0x000fda0003f06270 */
[----:B------:R-:W-:Y:S05]  /*1450*/  @P0 BRA `(.L_x_27) ;  /* 0x0000000000740947 */ /* 0x000fea0003800000 */
[----:B------:R-:W-:Y:S02]  /*1460*/  ISETP.GE.AND P0, PT, R15, -0x18, PT ;  /* 0xffffffe80f00780c */ /* 0x000fe40003f06270 */
[----:B------:R-:W-:-:S11]  /*1470*/  LOP3.LUT R0, R0, 0x80000000, RZ, 0xc0, !PT ;  /* 0x8000000000007812 */ /* 0x000fd600078ec0ff */
[----:B------:R-:W-:Y:S05]  /*1480*/  @!P0 BRA `(.L_x_27) ;  /* 0x0000000000688947 */ /* 0x000fea0003800000 */
[CCC-:B------:R-:W-:Y:S01]  /*1490*/  FFMA.RZ R16, R23.reuse, R3.reuse, R24.reuse ;  /* 0x0000000317107223 */ /* 0x1c0fe2000000c018 */
[CCC-:B------:R-:W-:Y:S01]  /*14a0*/  FFMA.RP R21, R23.reuse, R3.reuse, R24.reuse ;  /* 0x0000000317157223 */ /* 0x1c0fe20000008018 */
[----:B------:R-:W-:Y:S01]  /*14b0*/  FFMA.RM R24, R23, R3, R24 ;  /* 0x0000000317187223 */ /* 0x000fe20000004018 */
[C---:B------:R-:W-:Y:S02]  /*14c0*/  IADD3 R3, PT, PT, R15.reuse, 0x20, RZ ;  /* 0x000000200f037810 */ /* 0x040fe40007ffe0ff */
[----:B------:R-:W-:Y:S02]  /*14d0*/  LOP3.LUT R16, R16, 0x7fffff, RZ, 0xc0, !PT ;  /* 0x007fffff10107812 */ /* 0x000fe400078ec0ff */
[C---:B------:R-:W-:Y:S02]  /*14e0*/  ISETP.NE.AND P2, PT, R15.reuse, RZ, PT ;  /* 0x000000ff0f00720c */ /* 0x040fe40003f45270 */
[----:B------:R-:W-:Y:S02]  /*14f0*/  LOP3.LUT R16, R16, 0x800000, RZ, 0xfc, !PT ;  /* 0x0080000010107812 */ /* 0x000fe400078efcff */
[----:B------:R-:W-:-:S02]  /*1500*/  ISETP.NE.AND P1, PT, R15, RZ, PT ;  /* 0x000000ff0f00720c */ /* 0x000fc40003f25270 */
[----:B------:R-:W-:Y:S02]  /*1510*/  IADD3 R15, PT, PT, -R15, RZ, RZ ;  /* 0x000000ff0f0f7210 */ /* 0x000fe40007ffe1ff */
[----:B------:R-:W-:Y:S02]  /*1520*/  SHF.L.U32 R3, R16, R3, RZ ;  /* 0x0000000310037219 */ /* 0x000fe400000006ff */
[----:B------:R-:W-:Y:S02]  /*1530*/  FSETP.NEU.FTZ.AND P0, PT, R21, R24, PT ;  /* 0x000000181500720b */ /* 0x000fe40003f1d000 */
[----:B------:R-:W-:Y:S02]  /*1540*/  SEL R15, R15, RZ, P2 ;  /* 0x000000ff0f0f7207 */ /* 0x000fe40001000000 */
[----:B------:R-:W-:Y:S02]  /*1550*/  ISETP.NE.AND P1, PT, R3, RZ, P1 ;  /* 0x000000ff0300720c */ /* 0x000fe40000f25270 */
[----:B------:R-:W-:-:S02]  /*1560*/  SHF.R.U32.HI R15, RZ, R15, R16 ;  /* 0x0000000fff0f7219 */ /* 0x000fc40000011610 */
[----:B------:R-:W-:Y:S02]  /*1570*/  PLOP3.LUT P0, PT, P0, P1, PT, 0xf8, 0x8f ;  /* 0x00000000008f781c */ /* 0x000fe40000703f70 */
[----:B------:R-:W-:Y:S02]  /*1580*/  SHF.R.U32.HI R16, RZ, 0x1, R15 ;  /* 0x00000001ff107819 */ /* 0x000fe4000001160f */
[----:B------:R-:W-:-:S04]  /*1590*/  SEL R3, RZ, 0x1, !P0 ;  /* 0x00000001ff037807 */ /* 0x000fc80004000000 */
[----:B------:R-:W-:-:S04]  /*15a0*/  LOP3.LUT R22, R3, 0x1, R16, 0xf8, !PT ;  /* 0x0000000103167812 */ /* 0x000fc800078ef810 */
[----:B------:R-:W-:-:S05]  /*15b0*/  LOP3.LUT R15, R22, R15, RZ, 0xc0, !PT ;  /* 0x0000000f160f7212 */ /* 0x000fca00078ec0ff */
[----:B------:R-:W-:-:S05]  /*15c0*/  IMAD.IADD R15, R16, 0x1, R15 ;  /* 0x00000001100f7824 */ /* 0x000fca00078e020f */
[----:B------:R-:W-:Y:S01]  /*15d0*/  LOP3.LUT R0, R15, R0, RZ, 0xfc, !PT ;  /* 0x000000000f007212 */ /* 0x000fe200078efcff */
[----:B------:R-:W-:Y:S06]  /*15e0*/  BRA `(.L_x_27) ;  /* 0x0000000000107947 */ /* 0x000fec0003800000 */
.L_x_26:
[----:B------:R-:W-:-:S04]  /*15f0*/  LOP3.LUT R0, R0, 0x80000000, RZ, 0xc0, !PT ;  /* 0x8000000000007812 */ /* 0x000fc800078ec0ff */
[----:B------:R-:W-:Y:S01]  /*1600*/  LOP3.LUT R0, R0, 0x7f800000, RZ, 0xfc, !PT ;  /* 0x7f80000000007812 */ /* 0x000fe200078efcff */
[----:B------:R-:W-:Y:S06]  /*1610*/  BRA `(.L_x_27) ;  /* 0x0000000000047947 */ /* 0x000fec0003800000 */
.L_x_25:
[----:B------:R-:W-:-:S07]  /*1620*/  LEA R0, R21, R0, 0x17 ;  /* 0x0000000015007211 */ /* 0x000fce00078eb8ff */
.L_x_27:
[----:B------:R-:W-:Y:S05]  /*1630*/  BSYNC.RECONVERGENT B3 ;  /* 0x0000000000037941 */ /* 0x000fea0003800200 */
.L_x_24:
[----:B------:R-:W-:Y:S05]  /*1640*/  BRA `(.L_x_28) ;  /* 0x0000000000207947 */ /* 0x000fea0003800000 */
.L_x_23:
[----:B------:R-:W-:-:S04]  /*1650*/  LOP3.LUT R0, R3, 0x80000000, R0, 0x48, !PT ;  /* 0x8000000003007812 */ /* 0x000fc800078e4800 */
[----:B------:R-:W-:Y:S01]  /*1660*/  LOP3.LUT R0, R0, 0x7f800000, RZ, 0xfc, !PT ;  /* 0x7f80000000007812 */ /* 0x000fe200078efcff */
[----:B------:R-:W-:Y:S06]  /*1670*/  BRA `(.L_x_28) ;  /* 0x0000000000147947 */ /* 0x000fec0003800000 */
.L_x_22:
[----:B------:R-:W-:Y:S01]  /*1680*/  LOP3.LUT R0, R3, 0x80000000, R0, 0x48, !PT ;  /* 0x8000000003007812 */ /* 0x000fe200078e4800 */
[----:B------:R-:W-:Y:S06]  /*1690*/  BRA `(.L_x_28) ;  /* 0x00000000000c7947 */ /* 0x000fec0003800000 */
.L_x_21:
[----:B------:R-:W0:Y:S01]  /*16a0*/  MUFU.RSQ R0, -QNAN ;  /* 0xffc0000000007908 */ /* 0x000e220000001400 */
[----:B------:R-:W-:Y:S05]  /*16b0*/  BRA `(.L_x_28) ;  /* 0x0000000000047947 */ /* 0x000fea0003800000 */
.L_x_20:
[----:B------:R-:W-:-:S07]  /*16c0*/  FADD.FTZ R0, R0, R3 ;  /* 0x0000000300007221 */ /* 0x000fce0000010000 */
.L_x_28:
[----:B------:R-:W-:Y:S05]  /*16d0*/  BSYNC.RECONVERGENT B2 ;  /* 0x0000000000027941 */ /* 0x000fea0003800200 */
.L_x_18:
[----:B------:R-:W-:-:S04]  /*16e0*/  HFMA2 R3, -RZ, RZ, 0, 0 ;  /* 0x00000000ff037431 */ /* 0x000fc800000001ff */
[----:B0-----:R-:W-:Y:S05]  /*16f0*/  RET.REL.NODEC R2 `(preprocess_kernel) ;  /* 0xffffffe802407950 */ /* 0x001fea0003c3ffff */
.L_x_29:
[----:B------:R-:W-:-:S00]  /*1700*/  BRA `(.L_x_29) ;  /* 0xfffffffc00fc7947 */ /* 0x000fc0000383ffff */
[----:B------:R-:W-:-:S00]  /*1710*/  NOP ;  /* 0x0000000000007918 */ /* 0x000fc00000000000 */
        /* <DEDUP_REMOVED lines=14> */
.L_x_30:


//--------------------- .nv.global.init           --------------------------
	.section	.nv.global.init,"aw",@progbits
	.align	4
.nv.global.init:
	.type		MEAN_B,@object
	.size		MEAN_B,(LETTERBOX_GRAY - MEAN_B)
MEAN_B:
        /*0000*/ 	.byte	0x3b, 0xdf, 0xcf, 0x3e
	.type		LETTERBOX_GRAY,@object
	.size		LETTERBOX_GRAY,(MEAN_R - LETTERBOX_GRAY)
LETTERBOX_GRAY:
        /*0004*/ 	.byte	0x72, 0x00, 0x00, 0x00
	.type		MEAN_R,@object
	.size		MEAN_R,(STD_G - MEAN_R)
MEAN_R:
        /*0008*/ 	.byte	0xec, 0x51, 0xf8, 0x3e
	.type		STD_G,@object
	.size		STD_G,(MEAN_G - STD_G)
STD_G:
        /*000c*/ 	.byte	0x42, 0x60, 0x65, 0x3e
	.type		MEAN_G,@object
	.size		MEAN_G,(STD_B - MEAN_G)
MEAN_G:
        /*0010*/ 	.byte	0xd5, 0x78, 0xe9, 0x3e
	.type		STD_B,@object
	.size		STD_B,(STD_R - STD_B)
STD_B:
        /*0014*/ 	.byte	0x66, 0x66, 0x66, 0x3e
	.type		STD_R,@object
	.size		STD_R,(.L_3 - STD_R)
STD_R:
        /*0018*/ 	.byte	0xfa, 0x7e, 0x6a, 0x3e
.L_3:


//--------------------- .nv.shared.reserved.0     --------------------------
	.section	.nv.shared.reserved.0,"aw",@nobits
	.weak		__nv_reservedSMEM_offset_0_alias
	.size		__nv_reservedSMEM_offset_0_alias, 0, 64
	.other		__nv_reservedSMEM_offset_0_alias,@"STO_CUDA_RESERVED_SHARED STV_DEFAULT"
__nv_reservedSMEM_offset_0_alias:
	.zero		0
	.zero		64


//--------------------- .nv.constant0.preprocess_kernel --------------------------
	.section	.nv.constant0.preprocess_kernel,"a",@progbits
	.sectionflags	@""
	.align	4
.nv.constant0.preprocess_kernel:
	.zero		948


//--------------------- SYMBOLS --------------------------

	.type		.nv.reservedSmem.offset0,@object
	.size		.nv.reservedSmem.offset0,0x4
